	.headerflags	@"EF_CUDA_TEXMODE_UNIFIED EF_CUDA_64BIT_ADDRESS EF_CUDA_ACCELERATORS EF_CUDA_SM90 EF_CUDA_VIRTUAL_SM(EF_CUDA_SM90)"
	.elftype	@"ET_EXEC"


//--------------------- .nv.info                  --------------------------
	.section	.nv.info,"",@"SHT_CUDA_INFO"
	.align	4


	//----- nvinfo : EIATTR_REGCOUNT
	.align		4
        /*0000*/ 	.byte	0x04, 0x2f
        /*0002*/ 	.short	(.L_2 - .L_1)
	.align		4
.L_1:
        /*0004*/ 	.word	index@(triton_poi_fused__native_batch_norm_legit_21)
        /*0008*/ 	.word	0x00000015


	//----- nvinfo : EIATTR_MIN_STACK_SIZE
	.align		4
.L_2:
        /*000c*/ 	.byte	0x04, 0x12
        /*000e*/ 	.short	(.L_4 - .L_3)
	.align		4
.L_3:
        /*0010*/ 	.word	index@(triton_poi_fused__native_batch_norm_legit_21)
        /*0014*/ 	.word	0x00000000


	//----- nvinfo : EIATTR_FRAME_SIZE
	.align		4
.L_4:
        /*0018*/ 	.byte	0x04, 0x11
        /*001a*/ 	.short	(.L_6 - .L_5)
	.align		4
.L_5:
        /*001c*/ 	.word	index@(triton_poi_fused__native_batch_norm_legit_21)
        /*0020*/ 	.word	0x00000000


	//----- nvinfo : EIATTR_MIN_STACK_SIZE
	.align		4
.L_6:
        /*0024*/ 	.byte	0x04, 0x12
        /*0026*/ 	.short	(.L_8 - .L_7)
	.align		4
.L_7:
        /*0028*/ 	.word	index@(triton_poi_fused__native_batch_norm_legit_21)
        /*002c*/ 	.word	0x00000000
.L_8:


//--------------------- .nv.info.triton_poi_fused__native_batch_norm_legit_21 --------------------------
	.section	.nv.info.triton_poi_fused__native_batch_norm_legit_21,"",@"SHT_CUDA_INFO"
	.sectionflags	@""
	.align	4


	//----- nvinfo : EIATTR_CUDA_API_VERSION
	.align		4
        /*0000*/ 	.byte	0x04, 0x37
        /*0002*/ 	.short	(.L_10 - .L_9)
.L_9:
        /*0004*/ 	.word	0x0000007c


	//----- nvinfo : EIATTR_KPARAM_INFO
	.align		4
.L_10:
        /*0008*/ 	.byte	0x04, 0x17
        /*000a*/ 	.short	(.L_12 - .L_11)
.L_11:
        /*000c*/ 	.word	0x00000000
        /*0010*/ 	.short	0x0003
        /*0012*/ 	.short	0x0018
        /*0014*/ 	.byte	0x00, 0xf0, 0x11, 0x00


	//----- nvinfo : EIATTR_KPARAM_INFO
	.align		4
.L_12:
        /*0018*/ 	.byte	0x04, 0x17
        /*001a*/ 	.short	(.L_14 - .L_13)
.L_13:
        /*001c*/ 	.word	0x00000000
        /*0020*/ 	.short	0x0002
        /*0022*/ 	.short	0x0010
        /*0024*/ 	.byte	0x00, 0xf4, 0x21, 0x00


	//----- nvinfo : EIATTR_KPARAM_INFO
	.align		4
.L_14:
        /*0028*/ 	.byte	0x04, 0x17
        /*002a*/ 	.short	(.L_16 - .L_15)
.L_15:
        /*002c*/ 	.word	0x00000000
        /*0030*/ 	.short	0x0001
        /*0032*/ 	.short	0x0008
        /*0034*/ 	.byte	0x00, 0xf4, 0x21, 0x00


	//----- nvinfo : EIATTR_KPARAM_INFO
	.align		4
.L_16:
        /*0038*/ 	.byte	0x04, 0x17
        /*003a*/ 	.short	(.L_18 - .L_17)
.L_17:
        /*003c*/ 	.word	0x00000000
        /*0040*/ 	.short	0x0000
        /*0042*/ 	.short	0x0000
        /*0044*/ 	.byte	0x00, 0xf4, 0x21, 0x00


	//----- nvinfo : EIATTR_SPARSE_MMA_MASK
	.align		4
.L_18:
        /*0048*/ 	.byte	0x03, 0x50
        /*004a*/ 	.short	0x0000


	//----- nvinfo : EIATTR_MAXREG_COUNT
	.align		4
        /*004c*/ 	.byte	0x03, 0x1b
        /*004e*/ 	.short	0x00ff


	//----- nvinfo : EIATTR_EXIT_INSTR_OFFSETS
	.align		4
        /*0050*/ 	.byte	0x04, 0x1c
        /*0052*/ 	.short	(.L_20 - .L_19)


	//   ....[0]....
.L_19:
        /*0054*/ 	.word	0x000003c0


	//   ....[1]....
        /*0058*/ 	.word	0x00000420


	//----- nvinfo : EIATTR_REQNTID
	.align		4
.L_20:
        /*005c*/ 	.byte	0x04, 0x10
        /*005e*/ 	.short	(.L_22 - .L_21)
.L_21:
        /*0060*/ 	.word	0x00000080
        /*0064*/ 	.word	0x00000001
        /*0068*/ 	.word	0x00000001


	//----- nvinfo : EIATTR_CBANK_PARAM_SIZE
	.align		4
.L_22:
        /*006c*/ 	.byte	0x03, 0x19
        /*006e*/ 	.short	0x001c


	//----- nvinfo : EIATTR_PARAM_CBANK
	.align		4
        /*0070*/ 	.byte	0x04, 0x0a
        /*0072*/ 	.short	(.L_24 - .L_23)
	.align		4
.L_23:
        /*0074*/ 	.word	index@(.nv.constant0.triton_poi_fused__native_batch_norm_legit_21)
        /*0078*/ 	.short	0x0210
        /*007a*/ 	.short	0x001c


	//----- nvinfo : EIATTR_SW_WAR
	.align		4
.L_24:
        /*007c*/ 	.byte	0x04, 0x36
        /*007e*/ 	.short	(.L_26 - .L_25)
.L_25:
        /*0080*/ 	.word	0x00000008
.L_26:


//--------------------- .nv.callgraph             --------------------------
	.section	.nv.callgraph,"",@"SHT_CUDA_CALLGRAPH"
	.align	4
	.sectionentsize	8
	.align		4
        /*0000*/ 	.word	0x00000000
	.align		4
        /*0004*/ 	.word	0xffffffff
	.align		4
        /*0008*/ 	.word	0x00000000
	.align		4
        /*000c*/ 	.word	0xfffffffe
	.align		4
        /*0010*/ 	.word	0x00000000
	.align		4
        /*0014*/ 	.word	0xfffffffd
	.align		4
        /*0018*/ 	.word	0x00000000
	.align		4
        /*001c*/ 	.word	0xfffffffc


//--------------------- .nv.constant4             --------------------------
	.section	.nv.constant4,"a",@progbits
	.align	8
	.align		8
.nv.constant4:
        /*0000*/ 	.dword	_$_str


//--------------------- .text.triton_poi_fused__native_batch_norm_legit_21 --------------------------
	.section	.text.triton_poi_fused__native_batch_norm_legit_21,"ax",@progbits
	.align	128
        .global         triton_poi_fused__native_batch_norm_legit_21
        .type           triton_poi_fused__native_batch_norm_legit_21,@function
        .size           triton_poi_fused__native_batch_norm_legit_21,(.L_x_1 - triton_poi_fused__native_batch_norm_legit_21)
        .other          triton_poi_fused__native_batch_norm_legit_21,@"STO_CUDA_ENTRY STV_DEFAULT"
triton_poi_fused__native_batch_norm_legit_21:
.text.triton_poi_fused__native_batch_norm_legit_21:
[----:B------:R-:W0:Y:S02]  /*0000*/  LDC R1, c[0x0][0x28] ;  /* 0x00000a00ff017b82 */ /* 0x000e240000000800 */
[----:B------:R-:W1:Y:S01]  /*0010*/  S2R R0, SR_TID.X ;  /* 0x0000000000007919 */ /* 0x000e620000002100 */
[----:B------:R-:W-:Y:S01]  /*0020*/  ULDC.64 UR4, c[0x0][0x208] ;  /* 0x0000820000047ab9 */ /* 0x000fe20000000a00 */
[----:B------:R-:W2:Y:S01]  /*0030*/  S2R R3, SR_CTAID.X ;  /* 0x0000000000037919 */ /* 0x000ea20000002500 */
[----:B-1----:R-:W-:-:S04]  /*0040*/  SHF.L.U32 R0, R0, 0x1, RZ ;  /* 0x0000000100007819 */ /* 0x002fc800000006ff */
[----:B------:R-:W-:-:S04]  /*0050*/  LOP3.LUT R0, R0, 0xfe, RZ, 0xc0, !PT ;  /* 0x000000fe00007812 */ /* 0x000fc800078ec0ff */
[----:B--2---:R-:W-:Y:S02]  /*0060*/  LEA R0, R3, R0, 0x8 ;  /* 0x0000000003007211 */ /* 0x004fe400078e40ff */
[----:B------:R-:W1:Y:S02]  /*0070*/  LDC.64 R2, c[0x0][0x210] ;  /* 0x00008400ff027b82 */ /* 0x000e640000000a00 */
[----:B------:R-:W-:Y:S02]  /*0080*/  SHF.R.S32.HI R5, RZ, 0x1f, R0 ;  /* 0x0000001fff057819 */ /* 0x000fe40000011400 */
[----:B------:R-:W-:Y:S02]  /*0090*/  ISETP.GE.AND P0, PT, R0, 0x800, PT ;  /* 0x000008000000780c */ /* 0x000fe40003f06270 */
[----:B------:R-:W-:-:S04]  /*00a0*/  LEA.HI R5, R5, R0, RZ, 0x9 ;  /* 0x0000000005057211 */ /* 0x000fc800078f48ff */
[C---:B------:R-:W-:Y:S02]  /*00b0*/  SHF.L.U32 R4, R5.reuse, 0x2, RZ ;  /* 0x0000000205047819 */ /* 0x040fe400000006ff */
[----:B------:R-:W-:Y:S02]  /*00c0*/  LOP3.LUT R6, R5, 0xfffffe00, RZ, 0xc0, !PT ;  /* 0xfffffe0005067812 */ /* 0x000fe400078ec0ff */
[----:B------:R-:W-:-:S04]  /*00d0*/  LOP3.LUT R5, R4, 0xfffff800, RZ, 0xc0, !PT ;  /* 0xfffff80004057812 */ /* 0x000fc800078ec0ff */
[----:B------:R-:W-:Y:S02]  /*00e0*/  IADD3 R9, R5, R0, -R6 ;  /* 0x0000000005097210 */ /* 0x000fe40007ffe806 */
[----:B------:R-:W-:Y:S02]  /*00f0*/  CS2R R6, SRZ ;  /* 0x0000000000067805 */ /* 0x000fe4000001ff00 */
[----:B------:R-:W-:Y:S02]  /*0100*/  CS2R R4, SRZ ;  /* 0x0000000000047805 */ /* 0x000fe4000001ff00 */
[----:B------:R-:W-:Y:S02]  /*0110*/  IADD3 R13, R9, 0x200, RZ ;  /* 0x00000200090d7810 */ /* 0x000fe40007ffe0ff */
[----:B------:R-:W-:Y:S01]  /*0120*/  IADD3 R15, R9, 0x400, RZ ;  /* 0x00000400090f7810 */ /* 0x000fe20007ffe0ff */
[----:B-1----:R-:W-:Y:S01]  /*0130*/  IMAD.WIDE R10, R9, 0x4, R2 ;  /* 0x00000004090a7825 */ /* 0x002fe200078e0202 */
[----:B------:R-:W-:-:S03]  /*0140*/  IADD3 R17, R9, 0x600, RZ ;  /* 0x0000060009117810 */ /* 0x000fc60007ffe0ff */
[--C-:B------:R-:W-:Y:S01]  /*0150*/  IMAD.WIDE R12, R13, 0x4, R2.reuse ;  /* 0x000000040d0c7825 */ /* 0x100fe200078e0202 */
[----:B------:R-:W-:Y:S01]  /*0160*/  CS2R R8, SRZ ;  /* 0x0000000000087805 */ /* 0x000fe2000001ff00 */
[----:B------:R-:W2:Y:S02]  /*0170*/  @!P0 LDG.E.64 R6, desc[UR4][R10.64] ;  /* 0x000000040a068981 */ /* 0x000ea4000c1e1b00 */
[--C-:B------:R-:W-:Y:S02]  /*0180*/  IMAD.WIDE R14, R15, 0x4, R2.reuse ;  /* 0x000000040f0e7825 */ /* 0x100fe400078e0202 */
[----:B------:R1:W2:Y:S02]  /*0190*/  @!P0 LDG.E.64 R4, desc[UR4][R12.64] ;  /* 0x000000040c048981 */ /* 0x0002a4000c1e1b00 */
[----:B------:R-:W-:Y:S01]  /*01a0*/  IMAD.WIDE R16, R17, 0x4, R2 ;  /* 0x0000000411107825 */ /* 0x000fe200078e0202 */
[----:B------:R-:W-:Y:S01]  /*01b0*/  CS2R R2, SRZ ;  /* 0x0000000000027805 */ /* 0x000fe2000001ff00 */
[----:B------:R-:W3:Y:S05]  /*01c0*/  @!P0 LDG.E.64 R8, desc[UR4][R14.64] ;  /* 0x000000040e088981 */ /* 0x000eea000c1e1b00 */
[----:B------:R-:W4:Y:S01]  /*01d0*/  @!P0 LDG.E.64 R2, desc[UR4][R16.64] ;  /* 0x0000000410028981 */ /* 0x000f22000c1e1b00 */
[----:B-1----:R-:W1:Y:S02]  /*01e0*/  LDC.64 R12, c[0x0][0x218] ;  /* 0x00008600ff0c7b82 */ /* 0x002e640000000a00 */
[----:B-1----:R-:W-:-:S04]  /*01f0*/  IMAD.WIDE R12, R0, 0x4, R12 ;  /* 0x00000004000c7825 */ /* 0x002fc800078e020c */
[----:B--2---:R-:W-:Y:S01]  /*0200*/  FADD R11, R4, R6 ;  /* 0x00000006040b7221 */ /* 0x004fe20000000000 */
[----:B------:R-:W-:-:S03]  /*0210*/  FADD R10, R5, R7 ;  /* 0x00000007050a7221 */ /* 0x000fc60000000000 */
[----:B---3--:R-:W-:Y:S01]  /*0220*/  FADD R11, R11, R8 ;  /* 0x000000080b0b7221 */ /* 0x008fe20000000000 */
[----:B------:R-:W-:-:S03]  /*0230*/  FADD R10, R10, R9 ;  /* 0x000000090a0a7221 */ /* 0x000fc60000000000 */
[----:B----4-:R-:W-:Y:S01]  /*0240*/  FADD R11, R11, R2 ;  /* 0x000000020b0b7221 */ /* 0x010fe20000000000 */
[----:B------:R-:W-:-:S03]  /*0250*/  FADD R18, R10, R3 ;  /* 0x000000030a127221 */ /* 0x000fc60000000000 */
[----:B------:R-:W-:Y:S01]  /*0260*/  FMUL R10, R11, 0.25 ;  /* 0x3e8000000b0a7820 */ /* 0x000fe20000400000 */
[----:B------:R-:W-:-:S03]  /*0270*/  FMUL R11, R18, 0.25 ;  /* 0x3e800000120b7820 */ /* 0x000fc60000400000 */
[C---:B------:R-:W-:Y:S01]  /*0280*/  FADD R4, -R10.reuse, R4 ;  /* 0x000000040a047221 */ /* 0x040fe20000000100 */
[C---:B------:R-:W-:Y:S01]  /*0290*/  FADD R5, -R11.reuse, R5 ;  /* 0x000000050b057221 */ /* 0x040fe20000000100 */
[----:B------:R-:W-:Y:S01]  /*02a0*/  FADD R6, -R10, R6 ;  /* 0x000000060a067221 */ /* 0x000fe20000000100 */
[----:B------:R-:W-:Y:S01]  /*02b0*/  FADD R7, -R11, R7 ;  /* 0x000000070b077221 */ /* 0x000fe20000000100 */
[----:B------:R-:W-:Y:S01]  /*02c0*/  FMUL R15, R4, R4 ;  /* 0x00000004040f7220 */ /* 0x000fe20000400000 */
[----:B------:R-:W-:Y:S01]  /*02d0*/  FMUL R4, R5, R5 ;  /* 0x0000000505047220 */ /* 0x000fe20000400000 */
[----:B------:R-:W-:Y:S01]  /*02e0*/  FADD R8, -R10, R8 ;  /* 0x000000080a087221 */ /* 0x000fe20000000100 */
[----:B------:R-:W-:Y:S01]  /*02f0*/  FADD R9, -R11, R9 ;  /* 0x000000090b097221 */ /* 0x000fe20000000100 */
[----:B------:R-:W-:Y:S01]  /*0300*/  FFMA R15, R6, R6, R15 ;  /* 0x00000006060f7223 */ /* 0x000fe2000000000f */
[----:B------:R-:W-:Y:S01]  /*0310*/  FFMA R4, R7, R7, R4 ;  /* 0x0000000707047223 */ /* 0x000fe20000000004 */
[----:B------:R-:W-:Y:S01]  /*0320*/  FADD R2, -R10, R2 ;  /* 0x000000020a027221 */ /* 0x000fe20000000100 */
[----:B------:R-:W-:Y:S01]  /*0330*/  FADD R3, -R11, R3 ;  /* 0x000000030b037221 */ /* 0x000fe20000000100 */
[----:B------:R-:W-:Y:S01]  /*0340*/  FFMA R15, R8, R8, R15 ;  /* 0x00000008080f7223 */ /* 0x000fe2000000000f */
[----:B------:R-:W-:Y:S01]  /*0350*/  FFMA R4, R9, R9, R4 ;  /* 0x0000000909047223 */ /* 0x000fe20000000004 */
[----:B------:R-:W-:Y:S01]  /*0360*/  HFMA2.MMA R5, -RZ, RZ, 1.625, 0 ;  /* 0x3e800000ff057435 */ /* 0x000fe200000001ff */
[----:B------:R1:W-:Y:S01]  /*0370*/  @!P0 STG.E.64 desc[UR4][R12.64], R10 ;  /* 0x0000000a0c008986 */ /* 0x0003e2000c101b04 */
[----:B------:R-:W-:Y:S01]  /*0380*/  FFMA R15, R2, R2, R15 ;  /* 0x00000002020f7223 */ /* 0x000fe2000000000f */
[----:B------:R-:W-:-:S02]  /*0390*/  FFMA R4, R3, R3, R4 ;  /* 0x0000000303047223 */ /* 0x000fc40000000004 */
[----:B------:R-:W2:Y:S05]  /*03a0*/  LDC.64 R2, c[0x0][0x220] ;  /* 0x00008800ff027b82 */ /* 0x000eaa0000000a00 */
[----:B------:R-:W-:Y:S01]  /*03b0*/  FFMA R15, R15, R5, 9.9999997473787516356e-06 ;  /* 0x3727c5ac0f0f7423 */ /* 0x000fe20000000005 */
[----:B------:R-:W-:Y:S06]  /*03c0*/  @P0 EXIT ;  /* 0x000000000000094d */ /* 0x000fec0003800000 */
[----:B------:R-:W-:Y:S01]  /*03d0*/  FFMA R4, R4, R5, 9.9999997473787516356e-06 ;  /* 0x3727c5ac04047423 */ /* 0x000fe20000000005 */
[----:B------:R-:W-:Y:S01]  /*03e0*/  MUFU.RSQ R6, R15 ;  /* 0x0000000f00067308 */ /* 0x000fe20000001400 */
[----:B--2---:R-:W-:-:S07]  /*03f0*/  IMAD.WIDE R2, R0, 0x4, R2 ;  /* 0x0000000400027825 */ /* 0x004fce00078e0202 */
[----:B------:R-:W0:Y:S02]  /*0400*/  MUFU.RSQ R7, R4 ;  /* 0x0000000400077308 */ /* 0x000e240000001400 */
[----:B0-----:R-:W-:Y:S01]  /*0410*/  STG.E.64 desc[UR4][R2.64], R6 ;  /* 0x0000000602007986 */ /* 0x001fe2000c101b04 */
[----:B------:R-:W-:Y:S05]  /*0420*/  EXIT ;  /* 0x000000000000794d */ /* 0x000fea0003800000 */
.L_x_0:
[----:B------:R-:W-:-:S00]  /*0430*/  BRA `(.L_x_0) ;  /* 0xfffffffc00fc7947 */ /* 0x000fc0000383ffff */
[----:B------:R-:W-:-:S00]  /*0440*/  NOP ;  /* 0x0000000000007918 */ /* 0x000fc00000000000 */
        /* <DEDUP_REMOVED lines=11> */
.L_x_1:


//--------------------- .nv.global.init           --------------------------
	.section	.nv.global.init,"aw",@progbits
.nv.global.init:
	.type		_$_str,@object
	.size		_$_str,(.L_0 - _$_str)
_$_str:
        /*0000*/ 	.byte	0x5f, 0x5f, 0x43, 0x55, 0x44, 0x41, 0x5f, 0x46, 0x54, 0x5a, 0x00
.L_0:


//--------------------- .nv.constant0.triton_poi_fused__native_batch_norm_legit_21 --------------------------
	.section	.nv.constant0.triton_poi_fused__native_batch_norm_legit_21,"a",@progbits
	.sectionflags	@""
	.align	4
.nv.constant0.triton_poi_fused__native_batch_norm_legit_21:
	.zero		556
